//
// Generated by NVIDIA NVVM Compiler
//
// Compiler Build ID: CL-36424714
// Cuda compilation tools, release 13.0, V13.0.88
// Based on NVVM 20.0.0
//

.version 9.0
.target sm_100
.address_size 64

	// .globl	_Z9incrValuePfif

.visible .entry _Z9incrValuePfif(
	.param .u64 .ptr .align 1 _Z9incrValuePfif_param_0,
	.param .u32 _Z9incrValuePfif_param_1,
	.param .f32 _Z9incrValuePfif_param_2
)
{
	.reg .pred 	%p<2>;
	.reg .b32 	%r<3>;
	.reg .b32 	%f<4>;
	.reg .b64 	%rd<5>;

	ld.param.u64 	%rd1, [_Z9incrValuePfif_param_0];
	ld.param.u32 	%r1, [_Z9incrValuePfif_param_1];
	ld.param.f32 	%f1, [_Z9incrValuePfif_param_2];
	mov.u32 	%r2, %tid.x;
	setp.ne.s32 	%p1, %r2, 0;
	@%p1 bra 	$L__BB0_2;
	cvta.to.global.u64 	%rd2, %rd1;
	mul.wide.s32 	%rd3, %r1, 4;
	add.s64 	%rd4, %rd2, %rd3;
	ld.global.f32 	%f2, [%rd4];
	add.f32 	%f3, %f1, %f2;
	st.global.f32 	[%rd4], %f3;
$L__BB0_2:
	ret;

}


// ===== COMPILED SASS (sm_100) =====

	.target	sm_100

	.elftype	@"ET_EXEC"


//--------------------- .note.nv.tkinfo           --------------------------
	.section	.note.nv.tkinfo,"",@"SHT_NOTE"
	.sectionflags	@"SHF_NOTE_NV_TKINFO"
	.tkinfo
        /*0018*/ 	.word	0x00000002
        /*0030*/ 	.string	""
        /*0030*/ 	.string	"ptxas"
        /*0030*/ 	.string	"Cuda compilation tools, release 13.0, V13.0.88"
        /*0030*/ 	.string	"Build cuda_13.0.r13.0/compiler.36424714_0"
        /*0030*/ 	.string	"-arch sm_100 -m 64 "



//--------------------- .note.nv.cuinfo           --------------------------
	.section	.note.nv.cuinfo,"",@"SHT_NOTE"
	.sectionflags	@"SHF_NOTE_NV_CUINFO"
        /*0018*/ 	.short	0x0002
        /*001a*/ 	.short	0x0064
        /*001c*/ 	.short	0x0082
	.zero		2


//--------------------- .nv.info                  --------------------------
	.section	.nv.info,"",@"SHT_CUDA_INFO"
	.align	4


	//----- nvinfo : EIATTR_REGCOUNT
	.align		4
        /*0000*/ 	.byte	0x04, 0x2f
        /*0002*/ 	.short	(.L_1 - .L_0)
	.align		4
.L_0:
        /*0004*/ 	.word	index@(_Z9incrValuePfif)
        /*0008*/ 	.word	0x00000008


	//----- nvinfo : EIATTR_FRAME_SIZE
	.align		4
.L_1:
        /*000c*/ 	.byte	0x04, 0x11
        /*000e*/ 	.short	(.L_3 - .L_2)
	.align		4
.L_2:
        /*0010*/ 	.word	index@(_Z9incrValuePfif)
        /*0014*/ 	.word	0x00000000


	//----- nvinfo : EIATTR_MIN_STACK_SIZE
	.align		4
.L_3:
        /*0018*/ 	.byte	0x04, 0x12
        /*001a*/ 	.short	(.L_5 - .L_4)
	.align		4
.L_4:
        /*001c*/ 	.word	index@(_Z9incrValuePfif)
        /*0020*/ 	.word	0x00000000
.L_5:


//--------------------- .nv.compat                --------------------------
	.section	.nv.compat,"",@"SHT_CUDA_COMPAT_INFO"
	.align	4
        /*0000*/ 	.byte	0x02, 0x09, 0x00, 0x00, 0x02, 0x02, 0x01, 0x00, 0x02, 0x05, 0x05, 0x00, 0x03, 0x07, 0x01, 0x01
        /*0010*/ 	.byte	0x02, 0x03, 0x00, 0x00, 0x02, 0x06, 0x01, 0x00, 0x04, 0x0b, 0x08, 0x00, 0x09, 0x00, 0x00, 0x00
        /*0020*/ 	.byte	0x00, 0x00, 0x00, 0x00


//--------------------- .nv.info._Z9incrValuePfif --------------------------
	.section	.nv.info._Z9incrValuePfif,"",@"SHT_CUDA_INFO"
	.sectionflags	@""
	.align	4


	//----- nvinfo : EIATTR_CUDA_API_VERSION
	.align		4
        /*0000*/ 	.byte	0x04, 0x37
        /*0002*/ 	.short	(.L_7 - .L_6)
.L_6:
        /*0004*/ 	.word	0x00000082


	//----- nvinfo : EIATTR_KPARAM_INFO
	.align		4
.L_7:
        /*0008*/ 	.byte	0x04, 0x17
        /*000a*/ 	.short	(.L_9 - .L_8)
.L_8:
        /*000c*/ 	.word	0x00000000
        /*0010*/ 	.short	0x0002
        /*0012*/ 	.short	0x000c
        /*0014*/ 	.byte	0x00, 0xf0, 0x11, 0x00


	//----- nvinfo : EIATTR_KPARAM_INFO
	.align		4
.L_9:
        /*0018*/ 	.byte	0x04, 0x17
        /*001a*/ 	.short	(.L_11 - .L_10)
.L_10:
        /*001c*/ 	.word	0x00000000
        /*0020*/ 	.short	0x0001
        /*0022*/ 	.short	0x0008
        /*0024*/ 	.byte	0x00, 0xf0, 0x11, 0x00


	//----- nvinfo : EIATTR_KPARAM_INFO
	.align		4
.L_11:
        /*0028*/ 	.byte	0x04, 0x17
        /*002a*/ 	.short	(.L_13 - .L_12)
.L_12:
        /*002c*/ 	.word	0x00000000
        /*0030*/ 	.short	0x0000
        /*0032*/ 	.short	0x0000
        /*0034*/ 	.byte	0x00, 0xf5, 0x21, 0x00


	//----- nvinfo : EIATTR_SPARSE_MMA_MASK
	.align		4
.L_13:
        /*0038*/ 	.byte	0x03, 0x50
        /*003a*/ 	.short	0x0000


	//----- nvinfo : EIATTR_MAXREG_COUNT
	.align		4
        /*003c*/ 	.byte	0x03, 0x1b
        /*003e*/ 	.short	0x00ff


	//----- nvinfo : EIATTR_MERCURY_ISA_VERSION
	.align		4
        /*0040*/ 	.byte	0x03, 0x5f
        /*0042*/ 	.short	0x0101


	//----- nvinfo : EIATTR_VRC_CTA_INIT_COUNT
	.align		4
        /*0044*/ 	.byte	0x02, 0x4a
	.zero		1
	.zero		1


	//----- nvinfo : EIATTR_EXIT_INSTR_OFFSETS
	.align		4
        /*0048*/ 	.byte	0x04, 0x1c
        /*004a*/ 	.short	(.L_15 - .L_14)


	//   ....[0]....
.L_14:
        /*004c*/ 	.word	0x00000030


	//   ....[1]....
        /*0050*/ 	.word	0x000000b0


	//----- nvinfo : EIATTR_CBANK_PARAM_SIZE
	.align		4
.L_15:
        /*0054*/ 	.byte	0x03, 0x19
        /*0056*/ 	.short	0x0010


	//----- nvinfo : EIATTR_PARAM_CBANK
	.align		4
        /*0058*/ 	.byte	0x04, 0x0a
        /*005a*/ 	.short	(.L_17 - .L_16)
	.align		4
.L_16:
        /*005c*/ 	.word	index@(.nv.constant0._Z9incrValuePfif)
        /*0060*/ 	.short	0x0380
        /*0062*/ 	.short	0x0010


	//----- nvinfo : EIATTR_SW_WAR
	.align		4
.L_17:
        /*0064*/ 	.byte	0x04, 0x36
        /*0066*/ 	.short	(.L_19 - .L_18)
.L_18:
        /*0068*/ 	.word	0x00000008
.L_19:


//--------------------- .nv.callgraph             --------------------------
	.section	.nv.callgraph,"",@"SHT_CUDA_CALLGRAPH"
	.align	4
	.sectionentsize	8
	.align		4
        /*0000*/ 	.word	0x00000000
	.align		4
        /*0004*/ 	.word	0xffffffff
	.align		4
        /*0008*/ 	.word	0x00000000
	.align		4
        /*000c*/ 	.word	0xfffffffe
	.align		4
        /*0010*/ 	.word	0x00000000
	.align		4
        /*0014*/ 	.word	0xfffffffd
	.align		4
        /*0018*/ 	.word	0x00000000
	.align		4
        /*001c*/ 	.word	0xfffffffc


//--------------------- .text._Z9incrValuePfif    --------------------------
	.section	.text._Z9incrValuePfif,"ax",@progbits
	.align	128
        .global         _Z9incrValuePfif
        .type           _Z9incrValuePfif,@function
        .size           _Z9incrValuePfif,(.L_x_1 - _Z9incrValuePfif)
        .other          _Z9incrValuePfif,@"STO_CUDA_ENTRY STV_DEFAULT"
_Z9incrValuePfif:
.text._Z9incrValuePfif:
[----:B------:R-:W-:Y:S01]  /*0000*/  LDC R1, c[0x0][0x37c] ;  /* 0x0000df00ff017b82 */ /* 0x000fe20000000800 */
[----:B------:R-:W0:Y:S02]  /*0010*/  S2R R0, SR_TID.X ;  /* 0x0000000000007919 */ /* 0x000e240000002100 */
[----:B0-----:R-:W-:-:S13]  /*0020*/  ISETP.NE.AND P0, PT, R0, RZ, PT ;  /* 0x000000ff0000720c */ /* 0x001fda0003f05270 */
[----:B------:R-:W-:Y:S05]  /*0030*/  @P0 EXIT ;  /* 0x000000000000094d */ /* 0x000fea0003800000 */
[----:B------:R-:W0:Y:S01]  /*0040*/  LDC.64 R2, c[0x0][0x380] ;  /* 0x0000e000ff027b82 */ /* 0x000e220000000a00 */
[----:B------:R-:W1:Y:S07]  /*0050*/  LDCU.64 UR4, c[0x0][0x358] ;  /* 0x00006b00ff0477ac */ /* 0x000e6e0008000a00 */
[----:B------:R-:W0:Y:S02]  /*0060*/  LDC.64 R4, c[0x0][0x388] ;  /* 0x0000e200ff047b82 */ /* 0x000e240000000a00 */
[----:B0-----:R-:W-:-:S05]  /*0070*/  IMAD.WIDE R2, R4, 0x4, R2 ;  /* 0x0000000404027825 */ /* 0x001fca00078e0202 */
[----:B-1----:R-:W2:Y:S02]  /*0080*/  LDG.E R0, desc[UR4][R2.64] ;  /* 0x0000000402007981 */ /* 0x002ea4000c1e1900 */
[----:B--2---:R-:W-:-:S05]  /*0090*/  FADD R5, R0, R5 ;  /* 0x0000000500057221 */ /* 0x004fca0000000000 */
[----:B------:R-:W-:Y:S01]  /*00a0*/  STG.E desc[UR4][R2.64], R5 ;  /* 0x0000000502007986 */ /* 0x000fe2000c101904 */
[----:B------:R-:W-:Y:S05]  /*00b0*/  EXIT ;  /* 0x000000000000794d */ /* 0x000fea0003800000 */
.L_x_0:
[----:B------:R-:W-:-:S00]  /*00c0*/  BRA `(.L_x_0) ;  /* 0xfffffffc00fc7947 */ /* 0x000fc0000383ffff */
[----:B------:R-:W-:-:S00]  /*00d0*/  NOP ;  /* 0x0000000000007918 */ /* 0x000fc00000000000 */
        /* <DEDUP_REMOVED lines=10> */
.L_x_1:


//--------------------- .nv.shared.reserved.0     --------------------------
	.section	.nv.shared.reserved.0,"aw",@nobits
	.weak		__nv_reservedSMEM_offset_0_alias
	.size		__nv_reservedSMEM_offset_0_alias, 0, 64
	.other		__nv_reservedSMEM_offset_0_alias,@"STO_CUDA_RESERVED_SHARED STV_DEFAULT"
__nv_reservedSMEM_offset_0_alias:
	.zero		0
	.zero		64


//--------------------- .nv.constant0._Z9incrValuePfif --------------------------
	.section	.nv.constant0._Z9incrValuePfif,"a",@progbits
	.sectionflags	@""
	.align	4
.nv.constant0._Z9incrValuePfif:
	.zero		912


//--------------------- SYMBOLS --------------------------

	.type		.nv.reservedSmem.offset0,@object
	.size		.nv.reservedSmem.offset0,0x4
